	.headerflags	@"EF_CUDA_TEXMODE_UNIFIED EF_CUDA_64BIT_ADDRESS EF_CUDA_ACCELERATORS EF_CUDA_SM90 EF_CUDA_VIRTUAL_SM(EF_CUDA_SM90)"
	.elftype	@"ET_EXEC"


//--------------------- .nv.info                  --------------------------
	.section	.nv.info,"",@"SHT_CUDA_INFO"
	.align	4


	//----- nvinfo : EIATTR_REGCOUNT
	.align		4
        /*0000*/ 	.byte	0x04, 0x2f
        /*0002*/ 	.short	(.L_1 - .L_0)
	.align		4
.L_0:
        /*0004*/ 	.word	index@(triton_poi_fused_1)
        /*0008*/ 	.word	0x0000001e


	//----- nvinfo : EIATTR_MIN_STACK_SIZE
	.align		4
.L_1:
        /*000c*/ 	.byte	0x04, 0x12
        /*000e*/ 	.short	(.L_3 - .L_2)
	.align		4
.L_2:
        /*0010*/ 	.word	index@(triton_poi_fused_1)
        /*0014*/ 	.word	0x00000000


	//----- nvinfo : EIATTR_FRAME_SIZE
	.align		4
.L_3:
        /*0018*/ 	.byte	0x04, 0x11
        /*001a*/ 	.short	(.L_5 - .L_4)
	.align		4
.L_4:
        /*001c*/ 	.word	index@(triton_poi_fused_1)
        /*0020*/ 	.word	0x00000000


	//----- nvinfo : EIATTR_MIN_STACK_SIZE
	.align		4
.L_5:
        /*0024*/ 	.byte	0x04, 0x12
        /*0026*/ 	.short	(.L_7 - .L_6)
	.align		4
.L_6:
        /*0028*/ 	.word	index@(triton_poi_fused_1)
        /*002c*/ 	.word	0x00000000
.L_7:


//--------------------- .nv.info.triton_poi_fused_1 --------------------------
	.section	.nv.info.triton_poi_fused_1,"",@"SHT_CUDA_INFO"
	.sectionflags	@""
	.align	4


	//----- nvinfo : EIATTR_CUDA_API_VERSION
	.align		4
        /*0000*/ 	.byte	0x04, 0x37
        /*0002*/ 	.short	(.L_9 - .L_8)
.L_8:
        /*0004*/ 	.word	0x0000007c


	//----- nvinfo : EIATTR_KPARAM_INFO
	.align		4
.L_9:
        /*0008*/ 	.byte	0x04, 0x17
        /*000a*/ 	.short	(.L_11 - .L_10)
.L_10:
        /*000c*/ 	.word	0x00000000
        /*0010*/ 	.short	0x0003
        /*0012*/ 	.short	0x0014
        /*0014*/ 	.byte	0x00, 0xf0, 0x11, 0x00


	//----- nvinfo : EIATTR_KPARAM_INFO
	.align		4
.L_11:
        /*0018*/ 	.byte	0x04, 0x17
        /*001a*/ 	.short	(.L_13 - .L_12)
.L_12:
        /*001c*/ 	.word	0x00000000
        /*0020*/ 	.short	0x0002
        /*0022*/ 	.short	0x0010
        /*0024*/ 	.byte	0x00, 0xf0, 0x11, 0x00


	//----- nvinfo : EIATTR_KPARAM_INFO
	.align		4
.L_13:
        /*0028*/ 	.byte	0x04, 0x17
        /*002a*/ 	.short	(.L_15 - .L_14)
.L_14:
        /*002c*/ 	.word	0x00000000
        /*0030*/ 	.short	0x0001
        /*0032*/ 	.short	0x0008
        /*0034*/ 	.byte	0x00, 0xf4, 0x21, 0x00


	//----- nvinfo : EIATTR_KPARAM_INFO
	.align		4
.L_15:
        /*0038*/ 	.byte	0x04, 0x17
        /*003a*/ 	.short	(.L_17 - .L_16)
.L_16:
        /*003c*/ 	.word	0x00000000
        /*0040*/ 	.short	0x0000
        /*0042*/ 	.short	0x0000
        /*0044*/ 	.byte	0x00, 0xf4, 0x21, 0x00


	//----- nvinfo : EIATTR_SPARSE_MMA_MASK
	.align		4
.L_17:
        /*0048*/ 	.byte	0x03, 0x50
        /*004a*/ 	.short	0x0000


	//----- nvinfo : EIATTR_MAXREG_COUNT
	.align		4
        /*004c*/ 	.byte	0x03, 0x1b
        /*004e*/ 	.short	0x00ff


	//----- nvinfo : EIATTR_EXIT_INSTR_OFFSETS
	.align		4
        /*0050*/ 	.byte	0x04, 0x1c
        /*0052*/ 	.short	(.L_19 - .L_18)


	//   ....[0]....
.L_18:
        /*0054*/ 	.word	0x000006d0


	//   ....[1]....
        /*0058*/ 	.word	0x00000720


	//----- nvinfo : EIATTR_REQNTID
	.align		4
.L_19:
        /*005c*/ 	.byte	0x04, 0x10
        /*005e*/ 	.short	(.L_21 - .L_20)
.L_20:
        /*0060*/ 	.word	0x00000080
        /*0064*/ 	.word	0x00000001
        /*0068*/ 	.word	0x00000001


	//----- nvinfo : EIATTR_CBANK_PARAM_SIZE
	.align		4
.L_21:
        /*006c*/ 	.byte	0x03, 0x19
        /*006e*/ 	.short	0x0018


	//----- nvinfo : EIATTR_PARAM_CBANK
	.align		4
        /*0070*/ 	.byte	0x04, 0x0a
        /*0072*/ 	.short	(.L_23 - .L_22)
	.align		4
.L_22:
        /*0074*/ 	.word	index@(.nv.constant0.triton_poi_fused_1)
        /*0078*/ 	.short	0x0210
        /*007a*/ 	.short	0x0018


	//----- nvinfo : EIATTR_SW_WAR
	.align		4
.L_23:
        /*007c*/ 	.byte	0x04, 0x36
        /*007e*/ 	.short	(.L_25 - .L_24)
.L_24:
        /*0080*/ 	.word	0x00000008
.L_25:


//--------------------- .nv.callgraph             --------------------------
	.section	.nv.callgraph,"",@"SHT_CUDA_CALLGRAPH"
	.align	4
	.sectionentsize	8
	.align		4
        /*0000*/ 	.word	0x00000000
	.align		4
        /*0004*/ 	.word	0xffffffff
	.align		4
        /*0008*/ 	.word	0x00000000
	.align		4
        /*000c*/ 	.word	0xfffffffe
	.align		4
        /*0010*/ 	.word	0x00000000
	.align		4
        /*0014*/ 	.word	0xfffffffd
	.align		4
        /*0018*/ 	.word	0x00000000
	.align		4
        /*001c*/ 	.word	0xfffffffc


//--------------------- .text.triton_poi_fused_1  --------------------------
	.section	.text.triton_poi_fused_1,"ax",@progbits
	.sectionflags	@"SHF_BARRIERS=1"
	.align	128
        .global         triton_poi_fused_1
        .type           triton_poi_fused_1,@function
        .size           triton_poi_fused_1,(.L_x_1 - triton_poi_fused_1)
        .other          triton_poi_fused_1,@"STO_CUDA_ENTRY STV_DEFAULT"
triton_poi_fused_1:
.text.triton_poi_fused_1:
[----:B------:R-:W0:Y:S01]  /*0000*/  LDC R1, c[0x0][0x28] ;  /* 0x00000a00ff017b82 */ /* 0x000e220000000800 */
[----:B------:R-:W1:Y:S07]  /*0010*/  S2R R19, SR_CTAID.Z ;  /* 0x0000000000137919 */ /* 0x000e6e0000002700 */
[----:B------:R-:W1:Y:S01]  /*0020*/  S2UR UR4, SR_CTAID.Y ;  /* 0x00000000000479c3 */ /* 0x000e620000002600 */
[----:B------:R-:W-:Y:S01]  /*0030*/  IMAD.MOV.U32 R14, RZ, RZ, RZ ;  /* 0x000000ffff0e7224 */ /* 0x000fe200078e00ff */
[----:B------:R-:W-:Y:S01]  /*0040*/  ULDC.64 UR6, c[0x0][0x208] ;  /* 0x0000820000067ab9 */ /* 0x000fe20000000a00 */
[----:B------:R-:W2:Y:S01]  /*0050*/  S2R R15, SR_CTAID.X ;  /* 0x00000000000f7919 */ /* 0x000ea20000002500 */
[----:B------:R-:W3:Y:S04]  /*0060*/  S2R R18, SR_TID.X ;  /* 0x0000000000127919 */ /* 0x000ee80000002100 */
[----:B------:R-:W1:Y:S08]  /*0070*/  LDC R0, c[0x0][0x10] ;  /* 0x00000400ff007b82 */ /* 0x000e700000000800 */
[----:B------:R-:W4:Y:S01]  /*0080*/  LDC.64 R16, c[0x0][0x210] ;  /* 0x00008400ff107b82 */ /* 0x000f220000000a00 */
[----:B-1----:R-:W-:-:S02]  /*0090*/  IMAD R19, R19, R0, UR4 ;  /* 0x0000000413137e24 */ /* 0x002fc4000f8e0200 */
[----:B--2---:R-:W-:Y:S02]  /*00a0*/  IMAD.SHL.U32 R15, R15, 0x10, RZ ;  /* 0x000000100f0f7824 */ /* 0x004fe400078e00ff */
[----:B------:R-:W-:Y:S01]  /*00b0*/  IMAD.SHL.U32 R19, R19, 0x40, RZ ;  /* 0x0000004013137824 */ /* 0x000fe200078e00ff */
[----:B---3--:R-:W-:Y:S02]  /*00c0*/  SHF.R.U32.HI R0, RZ, 0x4, R18 ;  /* 0x00000004ff007819 */ /* 0x008fe40000011612 */
[----:B------:R-:W-:Y:S02]  /*00d0*/  LOP3.LUT R4, R15, 0xf, R18, 0xf8, !PT ;  /* 0x0000000f0f047812 */ /* 0x000fe400078ef812 */
[----:B------:R-:W-:Y:S02]  /*00e0*/  SGXT.U32 R0, R0, 0x3 ;  /* 0x000000030000781a */ /* 0x000fe40000000000 */
[----:B------:R-:W-:Y:S02]  /*00f0*/  ISETP.GE.AND P0, PT, R4, 0x9, PT ;  /* 0x000000090400780c */ /* 0x000fe40003f06270 */
[----:B------:R-:W-:-:S02]  /*0100*/  LOP3.LUT R3, R19, 0x8, R0, 0xfe, !PT ;  /* 0x0000000813037812 */ /* 0x000fc400078efe00 */
[----:B------:R-:W-:Y:S02]  /*0110*/  LOP3.LUT R2, R19, R0, RZ, 0xfc, !PT ;  /* 0x0000000013027212 */ /* 0x000fe400078efcff */
[C---:B------:R-:W-:Y:S01]  /*0120*/  ISETP.LT.AND P2, PT, R3.reuse, 0x20000, !P0 ;  /* 0x000200000300780c */ /* 0x040fe20004741270 */
[--C-:B------:R-:W-:Y:S01]  /*0130*/  IMAD R3, R3, 0x9, R4.reuse ;  /* 0x0000000903037824 */ /* 0x100fe200078e0204 */
[----:B------:R-:W-:Y:S01]  /*0140*/  LOP3.LUT R6, R19, 0x10, R0, 0xfe, !PT ;  /* 0x0000001013067812 */ /* 0x000fe200078efe00 */
[C---:B------:R-:W-:Y:S01]  /*0150*/  IMAD R5, R2.reuse, 0x9, R4 ;  /* 0x0000000902057824 */ /* 0x040fe200078e0204 */
[----:B------:R-:W-:Y:S02]  /*0160*/  LOP3.LUT R7, R19, 0x18, R0, 0xfe, !PT ;  /* 0x0000001813077812 */ /* 0x000fe400078efe00 */
[----:B------:R-:W-:Y:S01]  /*0170*/  ISETP.LT.AND P1, PT, R2, 0x20000, !P0 ;  /* 0x000200000200780c */ /* 0x000fe20004721270 */
[----:B----4-:R-:W-:Y:S01]  /*0180*/  IMAD.WIDE R2, R3, 0x4, R16 ;  /* 0x0000000403027825 */ /* 0x010fe200078e0210 */
[----:B------:R-:W-:-:S02]  /*0190*/  ISETP.LT.AND P6, PT, R6, 0x20000, !P0 ;  /* 0x000200000600780c */ /* 0x000fc400047c1270 */
[----:B------:R-:W-:Y:S02]  /*01a0*/  LOP3.LUT R8, R19, 0x20, R0, 0xfe, !PT ;  /* 0x0000002013087812 */ /* 0x000fe400078efe00 */
[----:B------:R-:W-:Y:S01]  /*01b0*/  ISETP.LT.AND P5, PT, R7, 0x20000, !P0 ;  /* 0x000200000700780c */ /* 0x000fe200047a1270 */
[----:B------:R1:W2:Y:S01]  /*01c0*/  @P2 LDG.E.EL R14, desc[UR6][R2.64] ;  /* 0x00000006020e2981 */ /* 0x0002a2000c2e1900 */
[----:B------:R-:W-:Y:S02]  /*01d0*/  LOP3.LUT R4, R19, 0x28, R0, 0xfe, !PT ;  /* 0x0000002813047812 */ /* 0x000fe400078efe00 */
[----:B------:R-:W-:Y:S02]  /*01e0*/  LOP3.LUT R6, R19, 0x30, R0, 0xfe, !PT ;  /* 0x0000003013067812 */ /* 0x000fe400078efe00 */
[----:B------:R-:W-:Y:S02]  /*01f0*/  LOP3.LUT R7, R19, 0x38, R0, 0xfe, !PT ;  /* 0x0000003813077812 */ /* 0x000fe400078efe00 */
[----:B------:R-:W-:-:S02]  /*0200*/  ISETP.LT.AND P4, PT, R8, 0x20000, !P0 ;  /* 0x000200000800780c */ /* 0x000fc40004781270 */
[----:B------:R-:W-:Y:S02]  /*0210*/  ISETP.LT.AND P3, PT, R4, 0x20000, !P0 ;  /* 0x000200000400780c */ /* 0x000fe40004761270 */
[----:B------:R-:W-:Y:S02]  /*0220*/  ISETP.LT.AND P2, PT, R6, 0x20000, !P0 ;  /* 0x000200000600780c */ /* 0x000fe40004741270 */
[----:B------:R-:W-:Y:S01]  /*0230*/  ISETP.LT.AND P0, PT, R7, 0x20000, !P0 ;  /* 0x000200000700780c */ /* 0x000fe20004701270 */
[C---:B------:R-:W-:Y:S02]  /*0240*/  VIADD R7, R5.reuse, 0x90 ;  /* 0x0000009005077836 */ /* 0x040fe40000000000 */
[C---:B------:R-:W-:Y:S02]  /*0250*/  VIADD R9, R5.reuse, 0xd8 ;  /* 0x000000d805097836 */ /* 0x040fe40000000000 */
[C---:B------:R-:W-:Y:S02]  /*0260*/  VIADD R11, R5.reuse, 0x120 ;  /* 0x00000120050b7836 */ /* 0x040fe40000000000 */
[----:B------:R-:W-:-:S02]  /*0270*/  VIADD R13, R5, 0x168 ;  /* 0x00000168050d7836 */ /* 0x000fc40000000000 */
[C---:B------:R-:W-:Y:S02]  /*0280*/  VIADD R23, R5.reuse, 0x1b0 ;  /* 0x000001b005177836 */ /* 0x040fe40000000000 */
[C---:B------:R-:W-:Y:S02]  /*0290*/  VIADD R25, R5.reuse, 0x1f8 ;  /* 0x000001f805197836 */ /* 0x040fe40000000000 */
[----:B-1----:R-:W-:-:S04]  /*02a0*/  IMAD.WIDE R2, R5, 0x4, R16 ;  /* 0x0000000405027825 */ /* 0x002fc800078e0210 */
[----:B------:R-:W-:-:S04]  /*02b0*/  IMAD.WIDE R4, R7, 0x4, R16 ;  /* 0x0000000407047825 */ /* 0x000fc800078e0210 */
[----:B------:R-:W-:-:S04]  /*02c0*/  IMAD.WIDE R6, R9, 0x4, R16 ;  /* 0x0000000409067825 */ /* 0x000fc800078e0210 */
[----:B------:R-:W-:Y:S01]  /*02d0*/  IMAD.WIDE R8, R11, 0x4, R16 ;  /* 0x000000040b087825 */ /* 0x000fe200078e0210 */
[----:B------:R-:W-:-:S03]  /*02e0*/  CS2R R20, SRZ ;  /* 0x0000000000147805 */ /* 0x000fc6000001ff00 */
[----:B------:R-:W-:-:S03]  /*02f0*/  IMAD.WIDE R10, R13, 0x4, R16 ;  /* 0x000000040d0a7825 */ /* 0x000fc600078e0210 */
[----:B------:R1:W3:Y:S01]  /*0300*/  @P6 LDG.E.EL R20, desc[UR6][R4.64] ;  /* 0x0000000604146981 */ /* 0x0002e2000c2e1900 */
[--C-:B------:R-:W-:Y:S01]  /*0310*/  IMAD.WIDE R12, R23, 0x4, R16.reuse ;  /* 0x00000004170c7825 */ /* 0x100fe200078e0210 */
[----:B------:R-:W-:Y:S02]  /*0320*/  CS2R R22, SRZ ;  /* 0x0000000000167805 */ /* 0x000fe4000001ff00 */
[----:B------:R-:W4:Y:S01]  /*0330*/  @P5 LDG.E.EL R21, desc[UR6][R6.64] ;  /* 0x0000000606155981 */ /* 0x000f22000c2e1900 */
[----:B------:R-:W-:Y:S01]  /*0340*/  IMAD.WIDE R16, R25, 0x4, R16 ;  /* 0x0000000419107825 */ /* 0x000fe200078e0210 */
[----:B------:R-:W-:Y:S02]  /*0350*/  CS2R R24, SRZ ;  /* 0x0000000000187805 */ /* 0x000fe4000001ff00 */
[----:B------:R-:W5:Y:S01]  /*0360*/  @P4 LDG.E.EL R22, desc[UR6][R8.64] ;  /* 0x0000000608164981 */ /* 0x000f62000c2e1900 */
[----:B------:R-:W-:-:S03]  /*0370*/  IMAD.MOV.U32 R26, RZ, RZ, RZ ;  /* 0x000000ffff1a7224 */ /* 0x000fc600078e00ff */
[----:B------:R-:W5:Y:S04]  /*0380*/  @P3 LDG.E.EL R24, desc[UR6][R10.64] ;  /* 0x000000060a183981 */ /* 0x000f68000c2e1900 */
[----:B------:R1:W5:Y:S04]  /*0390*/  @P2 LDG.E.EL R23, desc[UR6][R12.64] ;  /* 0x000000060c172981 */ /* 0x000368000c2e1900 */
[----:B------:R1:W5:Y:S04]  /*03a0*/  @P1 LDG.E.EL R26, desc[UR6][R2.64] ;  /* 0x00000006021a1981 */ /* 0x000368000c2e1900 */
[----:B------:R-:W5:Y:S01]  /*03b0*/  @P0 LDG.E.EL R25, desc[UR6][R16.64] ;  /* 0x0000000610190981 */ /* 0x000f62000c2e1900 */
[----:B------:R-:W1:Y:S01]  /*03c0*/  S2R R27, SR_TID.X ;  /* 0x00000000001b7919 */ /* 0x000e620000002100 */
[----:B------:R-:W1:Y:S01]  /*03d0*/  S2UR UR5, SR_CgaCtaId ;  /* 0x00000000000579c3 */ /* 0x000e620000008800 */
[----:B------:R-:W-:Y:S01]  /*03e0*/  UMOV UR4, 0x400 ;  /* 0x0000040000047882 */ /* 0x000fe20000000000 */
[----:B-1----:R-:W-:Y:S01]  /*03f0*/  IMAD.SHL.U32 R4, R27, 0x40, RZ ;  /* 0x000000401b047824 */ /* 0x002fe200078e00ff */
[----:B------:R-:W-:-:S04]  /*0400*/  SHF.R.U32.HI R5, RZ, 0x4, R27 ;  /* 0x00000004ff057819 */ /* 0x000fc8000001161b */
[----:B------:R-:W-:Y:S02]  /*0410*/  SGXT.U32 R5, R5, 0x3 ;  /* 0x000000030505781a */ /* 0x000fe40000000000 */
[----:B------:R-:W-:Y:S01]  /*0420*/  LOP3.LUT R4, R4, 0x3c0, RZ, 0xc0, !PT ;  /* 0x000003c004047812 */ /* 0x000fe200078ec0ff */
[----:B0-----:R-:W-:-:S03]  /*0430*/  UPRMT UR4, UR5, 0x654, UR4 ;  /* 0x0000065405047896 */ /* 0x001fc60008000004 */
[----:B------:R-:W-:-:S04]  /*0440*/  LOP3.LUT R5, R4, R5, RZ, 0xfc, !PT ;  /* 0x0000000504057212 */ /* 0x000fc800078efcff */
[----:B------:R-:W-:-:S04]  /*0450*/  LEA.HI R5, R4, R5, RZ, 0x1c ;  /* 0x0000000504057211 */ /* 0x000fc800078fe0ff */
[----:B------:R-:W-:Y:S01]  /*0460*/  LEA R13, R5, UR4, 0x2 ;  /* 0x00000004050d7c11 */ /* 0x000fe2000f8e10ff */
[----:B------:R-:W-:Y:S01]  /*0470*/  IMAD.SHL.U32 R8, R27, 0x4, RZ ;  /* 0x000000041b087824 */ /* 0x000fe200078e00ff */
[----:B------:R-:W-:-:S04]  /*0480*/  SHF.R.U32.HI R2, RZ, 0x2, R27 ;  /* 0x00000002ff027819 */ /* 0x000fc8000001161b */
[----:B------:R-:W-:Y:S02]  /*0490*/  LOP3.LUT R8, R8, 0x1fc, RZ, 0xc0, !PT ;  /* 0x000001fc08087812 */ /* 0x000fe400078ec0ff */
[----:B------:R-:W-:-:S05]  /*04a0*/  LOP3.LUT R3, R2, 0x1c, RZ, 0xc0, !PT ;  /* 0x0000001c02037812 */ /* 0x000fca00078ec0ff */
[----:B------:R-:W-:-:S05]  /*04b0*/  IMAD.IADD R3, R8, 0x1, R3 ;  /* 0x0000000108037824 */ /* 0x000fca00078e0203 */
[----:B------:R-:W-:Y:S01]  /*04c0*/  LEA R4, R3, UR4, 0x2 ;  /* 0x0000000403047c11 */ /* 0x000fe2000f8e10ff */
[----:B------:R-:W-:Y:S01]  /*04d0*/  IMAD.SHL.U32 R18, R18, 0x4, RZ ;  /* 0x0000000412127824 */ /* 0x000fe200078e00ff */
[----:B------:R-:W0:Y:S04]  /*04e0*/  LDC.64 R2, c[0x0][0x218] ;  /* 0x00008600ff027b82 */ /* 0x000e280000000a00 */
[----:B------:R-:W-:-:S04]  /*04f0*/  LOP3.LUT R18, R19, 0x3c, R18, 0xf8, !PT ;  /* 0x0000003c13127812 */ /* 0x000fc800078ef812 */
[----:B------:R-:W-:-:S04]  /*0500*/  SHF.R.S32.HI R9, RZ, 0x1f, R18 ;  /* 0x0000001fff097819 */ /* 0x000fc80000011412 */
[----:B------:R-:W-:-:S04]  /*0510*/  LEA.HI R9, R9, R18, RZ, 0x8 ;  /* 0x0000001209097211 */ /* 0x000fc800078f40ff */
[----:B------:R-:W-:Y:S02]  /*0520*/  LOP3.LUT R11, R9, 0xffffff00, RZ, 0xc0, !PT ;  /* 0xffffff00090b7812 */ /* 0x000fe400078ec0ff */
[----:B------:R-:W-:Y:S02]  /*0530*/  LOP3.LUT R12, R8, 0x200, RZ, 0xfc, !PT ;  /* 0x00000200080c7812 */ /* 0x000fe400078efcff */
[----:B------:R-:W-:Y:S01]  /*0540*/  SHF.R.S32.HI R10, RZ, 0x8, R9 ;  /* 0x00000008ff0a7819 */ /* 0x000fe20000011409 */
[C---:B------:R-:W-:Y:S01]  /*0550*/  IMAD.IADD R11, R18.reuse, 0x1, -R11 ;  /* 0x00000001120b7824 */ /* 0x040fe200078e0a0b */
[----:B------:R-:W-:Y:S02]  /*0560*/  ISETP.GE.AND P0, PT, R18, 0x20000, PT ;  /* 0x000200001200780c */ /* 0x000fe40003f06270 */
[----:B------:R-:W-:Y:S02]  /*0570*/  LOP3.LUT R9, R15, R0, RZ, 0xfc, !PT ;  /* 0x000000000f097212 */ /* 0x000fe400078efcff */
[----:B------:R-:W-:-:S02]  /*0580*/  LOP3.LUT R0, R15, 0x8, R0, 0xfe, !PT ;  /* 0x000000080f007812 */ /* 0x000fc400078efe00 */
[----:B------:R-:W-:Y:S01]  /*0590*/  SHF.R.U32.HI R12, RZ, 0x4, R12 ;  /* 0x00000004ff0c7819 */ /* 0x000fe2000001160c */
[----:B------:R-:W-:Y:S01]  /*05a0*/  IMAD R10, R10, 0x900, R11 ;  /* 0x000009000a0a7824 */ /* 0x000fe200078e020b */
[C---:B------:R-:W-:Y:S02]  /*05b0*/  ISETP.LT.AND P1, PT, R9.reuse, 0x9, !P0 ;  /* 0x000000090900780c */ /* 0x040fe40004721270 */
[----:B------:R-:W-:Y:S02]  /*05c0*/  ISETP.LT.AND P0, PT, R0, 0x9, !P0 ;  /* 0x000000090000780c */ /* 0x000fe40004701270 */
[----:B------:R-:W-:Y:S01]  /*05d0*/  LOP3.LUT R11, R12, 0x3c, RZ, 0xc0, !PT ;  /* 0x0000003c0c0b7812 */ /* 0x000fe200078ec0ff */
[----:B------:R-:W-:-:S04]  /*05e0*/  IMAD R9, R9, 0x100, R10 ;  /* 0x0000010009097824 */ /* 0x000fc800078e020a */
[----:B------:R-:W-:Y:S02]  /*05f0*/  IMAD.IADD R11, R8, 0x1, R11 ;  /* 0x00000001080b7824 */ /* 0x000fe400078e020b */
[----:B0-----:R-:W-:-:S03]  /*0600*/  IMAD.WIDE R8, R9, 0x4, R2 ;  /* 0x0000000409087825 */ /* 0x001fc600078e0202 */
[----:B------:R-:W-:Y:S01]  /*0610*/  LEA R11, R11, UR4, 0x2 ;  /* 0x000000040b0b7c11 */ /* 0x000fe2000f8e10ff */
[----:B--2---:R-:W-:Y:S04]  /*0620*/  STS [R13+0x20], R14 ;  /* 0x0000200e0d007388 */ /* 0x004fe80000000800 */
[----:B---3--:R-:W-:Y:S04]  /*0630*/  STS [R13+0x40], R20 ;  /* 0x000040140d007388 */ /* 0x008fe80000000800 */
[----:B----4-:R-:W-:Y:S04]  /*0640*/  STS [R13+0x60], R21 ;  /* 0x000060150d007388 */ /* 0x010fe80000000800 */
[----:B-----5:R-:W-:Y:S04]  /*0650*/  STS [R13+0x80], R22 ;  /* 0x000080160d007388 */ /* 0x020fe80000000800 */
[----:B------:R-:W-:Y:S04]  /*0660*/  STS [R13+0xa0], R24 ;  /* 0x0000a0180d007388 */ /* 0x000fe80000000800 */
[----:B------:R-:W-:Y:S04]  /*0670*/  STS [R13+0xc0], R23 ;  /* 0x0000c0170d007388 */ /* 0x000fe80000000800 */
[----:B------:R-:W-:Y:S04]  /*0680*/  STS [R13], R26 ;  /* 0x0000001a0d007388 */ /* 0x000fe80000000800 */
[----:B------:R-:W-:Y:S01]  /*0690*/  STS [R13+0xe0], R25 ;  /* 0x0000e0190d007388 */ /* 0x000fe20000000800 */
[----:B------:R-:W-:Y:S06]  /*06a0*/  BAR.SYNC.DEFER_BLOCKING 0x0 ;  /* 0x0000000000007b1d */ /* 0x000fec0000010000 */
[----:B------:R-:W0:Y:S04]  /*06b0*/  LDS.128 R4, [R4] ;  /* 0x0000000004047984 */ /* 0x000e280000000c00 */
[----:B0-----:R0:W-:Y:S02]  /*06c0*/  @P1 STG.E.128 desc[UR6][R8.64], R4 ;  /* 0x0000000408001986 */ /* 0x0011e4000c101d06 */
[----:B0-----:R-:W-:Y:S05]  /*06d0*/  @!P0 EXIT ;  /* 0x000000000000894d */ /* 0x001fea0003800000 */
[----:B------:R-:W1:Y:S01]  /*06e0*/  LDS.128 R12, [R11+0x800] ;  /* 0x000800000b0c7984 */ /* 0x000e620000000c00 */
[----:B0-----:R-:W-:-:S04]  /*06f0*/  IMAD R5, R0, 0x100, R10 ;  /* 0x0000010000057824 */ /* 0x001fc800078e020a */
[----:B------:R-:W-:-:S05]  /*0700*/  IMAD.WIDE R2, R5, 0x4, R2 ;  /* 0x0000000405027825 */ /* 0x000fca00078e0202 */
[----:B-1----:R-:W-:Y:S01]  /*0710*/  STG.E.128 desc[UR6][R2.64], R12 ;  /* 0x0000000c02007986 */ /* 0x002fe2000c101d06 */
[----:B------:R-:W-:Y:S05]  /*0720*/  EXIT ;  /* 0x000000000000794d */ /* 0x000fea0003800000 */
.L_x_0:
[----:B------:R-:W-:-:S00]  /*0730*/  BRA `(.L_x_0) ;  /* 0xfffffffc00fc7947 */ /* 0x000fc0000383ffff */
[----:B------:R-:W-:-:S00]  /*0740*/  NOP ;  /* 0x0000000000007918 */ /* 0x000fc00000000000 */
        /* <DEDUP_REMOVED lines=11> */
.L_x_1:


//--------------------- .nv.shared.triton_poi_fused_1 --------------------------
	.section	.nv.shared.triton_poi_fused_1,"aw",@nobits
	.sectionflags	@""
	.align	16
	.zero		1024


//--------------------- .nv.constant0.triton_poi_fused_1 --------------------------
	.section	.nv.constant0.triton_poi_fused_1,"a",@progbits
	.sectionflags	@""
	.align	4
.nv.constant0.triton_poi_fused_1:
	.zero		552
